//
// Generated by NVIDIA NVVM Compiler
//
// Compiler Build ID: CL-36424714
// Cuda compilation tools, release 13.0, V13.0.88
// Based on NVVM 20.0.0
//

.version 9.0
.target sm_100
.address_size 64

	// .globl	_Z15FragmentProgramiiPhS_

.visible .entry _Z15FragmentProgramiiPhS_(
	.param .u32 _Z15FragmentProgramiiPhS__param_0,
	.param .u32 _Z15FragmentProgramiiPhS__param_1,
	.param .u64 .ptr .align 1 _Z15FragmentProgramiiPhS__param_2,
	.param .u64 .ptr .align 1 _Z15FragmentProgramiiPhS__param_3
)
{
	.reg .pred 	%p<6>;
	.reg .b16 	%rs<31>;
	.reg .b32 	%r<23>;
	.reg .b64 	%rd<26>;

	ld.param.u32 	%r12, [_Z15FragmentProgramiiPhS__param_0];
	ld.param.u32 	%r13, [_Z15FragmentProgramiiPhS__param_1];
	ld.param.u64 	%rd15, [_Z15FragmentProgramiiPhS__param_2];
	ld.param.u64 	%rd16, [_Z15FragmentProgramiiPhS__param_3];
	cvta.to.global.u64 	%rd1, %rd16;
	cvta.to.global.u64 	%rd2, %rd15;
	mov.u32 	%r22, %tid.x;
	mul.lo.s32 	%r2, %r13, %r12;
	setp.ge.s32 	%p1, %r22, %r2;
	@%p1 bra 	$L__BB0_7;
	not.b32 	%r14, %r22;
	add.s32 	%r3, %r2, %r14;
	mul.hi.u32 	%r15, %r3, -1431655765;
	shr.u32 	%r16, %r15, 8;
	add.s32 	%r4, %r16, 1;
	and.b32  	%r17, %r16, 3;
	setp.eq.s32 	%p2, %r17, 3;
	@%p2 bra 	$L__BB0_4;
	and.b32  	%r18, %r4, 3;
	neg.s32 	%r20, %r18;
	mul.wide.u32 	%rd17, %r22, 3;
	add.s64 	%rd18, %rd17, %rd2;
	add.s64 	%rd23, %rd18, 1;
	add.s64 	%rd19, %rd17, %rd1;
	add.s64 	%rd22, %rd19, 2;
	mad.lo.s32 	%r22, %r18, 384, %r22;
$L__BB0_3:
	.pragma "nounroll";
	ld.global.u8 	%rs1, [%rd23+-1];
	ld.global.u8 	%rs2, [%rd23];
	add.s16 	%rs3, %rs2, %rs1;
	ld.global.u8 	%rs4, [%rd23+1];
	add.s16 	%rs5, %rs3, %rs4;
	mul.hi.u16 	%rs6, %rs5, 21846;
	st.global.u8 	[%rd22+-2], %rs6;
	st.global.u8 	[%rd22+-1], %rs6;
	st.global.u8 	[%rd22], %rs6;
	add.s32 	%r20, %r20, 1;
	setp.ne.s32 	%p3, %r20, 0;
	add.s64 	%rd23, %rd23, 1152;
	add.s64 	%rd22, %rd22, 1152;
	@%p3 bra 	$L__BB0_3;
$L__BB0_4:
	setp.lt.u32 	%p4, %r3, 1152;
	@%p4 bra 	$L__BB0_7;
	mul.lo.s32 	%r19, %r22, 3;
	cvt.u64.u32 	%rd20, %r19;
	add.s64 	%rd21, %rd20, 2304;
	add.s64 	%rd25, %rd2, %rd21;
	add.s64 	%rd24, %rd1, %rd21;
$L__BB0_6:
	ld.global.u8 	%rs7, [%rd25+-2304];
	ld.global.u8 	%rs8, [%rd25+-2303];
	add.s16 	%rs9, %rs8, %rs7;
	ld.global.u8 	%rs10, [%rd25+-2302];
	add.s16 	%rs11, %rs9, %rs10;
	mul.hi.u16 	%rs12, %rs11, 21846;
	st.global.u8 	[%rd24+-2304], %rs12;
	st.global.u8 	[%rd24+-2303], %rs12;
	st.global.u8 	[%rd24+-2302], %rs12;
	ld.global.u8 	%rs13, [%rd25+-1152];
	ld.global.u8 	%rs14, [%rd25+-1151];
	add.s16 	%rs15, %rs14, %rs13;
	ld.global.u8 	%rs16, [%rd25+-1150];
	add.s16 	%rs17, %rs15, %rs16;
	mul.hi.u16 	%rs18, %rs17, 21846;
	st.global.u8 	[%rd24+-1152], %rs18;
	st.global.u8 	[%rd24+-1151], %rs18;
	st.global.u8 	[%rd24+-1150], %rs18;
	ld.global.u8 	%rs19, [%rd25];
	ld.global.u8 	%rs20, [%rd25+1];
	add.s16 	%rs21, %rs20, %rs19;
	ld.global.u8 	%rs22, [%rd25+2];
	add.s16 	%rs23, %rs21, %rs22;
	mul.hi.u16 	%rs24, %rs23, 21846;
	st.global.u8 	[%rd24], %rs24;
	st.global.u8 	[%rd24+1], %rs24;
	st.global.u8 	[%rd24+2], %rs24;
	ld.global.u8 	%rs25, [%rd25+1152];
	ld.global.u8 	%rs26, [%rd25+1153];
	add.s16 	%rs27, %rs26, %rs25;
	ld.global.u8 	%rs28, [%rd25+1154];
	add.s16 	%rs29, %rs27, %rs28;
	mul.hi.u16 	%rs30, %rs29, 21846;
	st.global.u8 	[%rd24+1152], %rs30;
	st.global.u8 	[%rd24+1153], %rs30;
	st.global.u8 	[%rd24+1154], %rs30;
	add.s32 	%r22, %r22, 1536;
	add.s64 	%rd25, %rd25, 4608;
	add.s64 	%rd24, %rd24, 4608;
	setp.lt.s32 	%p5, %r22, %r2;
	@%p5 bra 	$L__BB0_6;
$L__BB0_7:
	ret;

}


// ===== COMPILED SASS (sm_100) =====

	.target	sm_100

	.elftype	@"ET_EXEC"


//--------------------- .note.nv.tkinfo           --------------------------
	.section	.note.nv.tkinfo,"",@"SHT_NOTE"
	.sectionflags	@"SHF_NOTE_NV_TKINFO"
	.tkinfo
        /*0018*/ 	.word	0x00000002
        /*0030*/ 	.string	""
        /*0030*/ 	.string	"ptxas"
        /*0030*/ 	.string	"Cuda compilation tools, release 13.0, V13.0.88"
        /*0030*/ 	.string	"Build cuda_13.0.r13.0/compiler.36424714_0"
        /*0030*/ 	.string	"-arch sm_100 -m 64 "



//--------------------- .note.nv.cuinfo           --------------------------
	.section	.note.nv.cuinfo,"",@"SHT_NOTE"
	.sectionflags	@"SHF_NOTE_NV_CUINFO"
        /*0018*/ 	.short	0x0002
        /*001a*/ 	.short	0x0064
        /*001c*/ 	.short	0x0082
	.zero		2


//--------------------- .nv.info                  --------------------------
	.section	.nv.info,"",@"SHT_CUDA_INFO"
	.align	4


	//----- nvinfo : EIATTR_REGCOUNT
	.align		4
        /*0000*/ 	.byte	0x04, 0x2f
        /*0002*/ 	.short	(.L_1 - .L_0)
	.align		4
.L_0:
        /*0004*/ 	.word	index@(_Z15FragmentProgramiiPhS_)
        /*0008*/ 	.word	0x0000000e


	//----- nvinfo : EIATTR_FRAME_SIZE
	.align		4
.L_1:
        /*000c*/ 	.byte	0x04, 0x11
        /*000e*/ 	.short	(.L_3 - .L_2)
	.align		4
.L_2:
        /*0010*/ 	.word	index@(_Z15FragmentProgramiiPhS_)
        /*0014*/ 	.word	0x00000000


	//----- nvinfo : EIATTR_MIN_STACK_SIZE
	.align		4
.L_3:
        /*0018*/ 	.byte	0x04, 0x12
        /*001a*/ 	.short	(.L_5 - .L_4)
	.align		4
.L_4:
        /*001c*/ 	.word	index@(_Z15FragmentProgramiiPhS_)
        /*0020*/ 	.word	0x00000000
.L_5:


//--------------------- .nv.compat                --------------------------
	.section	.nv.compat,"",@"SHT_CUDA_COMPAT_INFO"
	.align	4
        /*0000*/ 	.byte	0x02, 0x09, 0x00, 0x00, 0x02, 0x02, 0x01, 0x00, 0x02, 0x05, 0x05, 0x00, 0x03, 0x07, 0x01, 0x01
        /*0010*/ 	.byte	0x02, 0x03, 0x00, 0x00, 0x02, 0x06, 0x01, 0x00, 0x04, 0x0b, 0x08, 0x00, 0x09, 0x00, 0x00, 0x00
        /*0020*/ 	.byte	0x00, 0x00, 0x00, 0x00


//--------------------- .nv.info._Z15FragmentProgramiiPhS_ --------------------------
	.section	.nv.info._Z15FragmentProgramiiPhS_,"",@"SHT_CUDA_INFO"
	.sectionflags	@""
	.align	4


	//----- nvinfo : EIATTR_CUDA_API_VERSION
	.align		4
        /*0000*/ 	.byte	0x04, 0x37
        /*0002*/ 	.short	(.L_7 - .L_6)
.L_6:
        /*0004*/ 	.word	0x00000082


	//----- nvinfo : EIATTR_KPARAM_INFO
	.align		4
.L_7:
        /*0008*/ 	.byte	0x04, 0x17
        /*000a*/ 	.short	(.L_9 - .L_8)
.L_8:
        /*000c*/ 	.word	0x00000000
        /*0010*/ 	.short	0x0003
        /*0012*/ 	.short	0x0010
        /*0014*/ 	.byte	0x00, 0xf5, 0x21, 0x00


	//----- nvinfo : EIATTR_KPARAM_INFO
	.align		4
.L_9:
        /*0018*/ 	.byte	0x04, 0x17
        /*001a*/ 	.short	(.L_11 - .L_10)
.L_10:
        /*001c*/ 	.word	0x00000000
        /*0020*/ 	.short	0x0002
        /*0022*/ 	.short	0x0008
        /*0024*/ 	.byte	0x00, 0xf5, 0x21, 0x00


	//----- nvinfo : EIATTR_KPARAM_INFO
	.align		4
.L_11:
        /*0028*/ 	.byte	0x04, 0x17
        /*002a*/ 	.short	(.L_13 - .L_12)
.L_12:
        /*002c*/ 	.word	0x00000000
        /*0030*/ 	.short	0x0001
        /*0032*/ 	.short	0x0004
        /*0034*/ 	.byte	0x00, 0xf0, 0x11, 0x00


	//----- nvinfo : EIATTR_KPARAM_INFO
	.align		4
.L_13:
        /*0038*/ 	.byte	0x04, 0x17
        /*003a*/ 	.short	(.L_15 - .L_14)
.L_14:
        /*003c*/ 	.word	0x00000000
        /*0040*/ 	.short	0x0000
        /*0042*/ 	.short	0x0000
        /*0044*/ 	.byte	0x00, 0xf0, 0x11, 0x00


	//----- nvinfo : EIATTR_SPARSE_MMA_MASK
	.align		4
.L_15:
        /*0048*/ 	.byte	0x03, 0x50
        /*004a*/ 	.short	0x0000


	//----- nvinfo : EIATTR_MAXREG_COUNT
	.align		4
        /*004c*/ 	.byte	0x03, 0x1b
        /*004e*/ 	.short	0x00ff


	//----- nvinfo : EIATTR_MERCURY_ISA_VERSION
	.align		4
        /*0050*/ 	.byte	0x03, 0x5f
        /*0052*/ 	.short	0x0101


	//----- nvinfo : EIATTR_VRC_CTA_INIT_COUNT
	.align		4
        /*0054*/ 	.byte	0x02, 0x4a
	.zero		1
	.zero		1


	//----- nvinfo : EIATTR_EXIT_INSTR_OFFSETS
	.align		4
        /*0058*/ 	.byte	0x04, 0x1c
        /*005a*/ 	.short	(.L_17 - .L_16)


	//   ....[0]....
.L_16:
        /*005c*/ 	.word	0x00000050


	//   ....[1]....
        /*0060*/ 	.word	0x000002f0


	//   ....[2]....
        /*0064*/ 	.word	0x00000670


	//----- nvinfo : EIATTR_CRS_STACK_SIZE
	.align		4
.L_17:
        /*0068*/ 	.byte	0x04, 0x1e
        /*006a*/ 	.short	(.L_19 - .L_18)
.L_18:
        /*006c*/ 	.word	0x00000000


	//----- nvinfo : EIATTR_CBANK_PARAM_SIZE
	.align		4
.L_19:
        /*0070*/ 	.byte	0x03, 0x19
        /*0072*/ 	.short	0x0018


	//----- nvinfo : EIATTR_PARAM_CBANK
	.align		4
        /*0074*/ 	.byte	0x04, 0x0a
        /*0076*/ 	.short	(.L_21 - .L_20)
	.align		4
.L_20:
        /*0078*/ 	.word	index@(.nv.constant0._Z15FragmentProgramiiPhS_)
        /*007c*/ 	.short	0x0380
        /*007e*/ 	.short	0x0018


	//----- nvinfo : EIATTR_SW_WAR
	.align		4
.L_21:
        /*0080*/ 	.byte	0x04, 0x36
        /*0082*/ 	.short	(.L_23 - .L_22)
.L_22:
        /*0084*/ 	.word	0x00000008
.L_23:


//--------------------- .nv.callgraph             --------------------------
	.section	.nv.callgraph,"",@"SHT_CUDA_CALLGRAPH"
	.align	4
	.sectionentsize	8
	.align		4
        /*0000*/ 	.word	0x00000000
	.align		4
        /*0004*/ 	.word	0xffffffff
	.align		4
        /*0008*/ 	.word	0x00000000
	.align		4
        /*000c*/ 	.word	0xfffffffe
	.align		4
        /*0010*/ 	.word	0x00000000
	.align		4
        /*0014*/ 	.word	0xfffffffd
	.align		4
        /*0018*/ 	.word	0x00000000
	.align		4
        /*001c*/ 	.word	0xfffffffc


//--------------------- .text._Z15FragmentProgramiiPhS_ --------------------------
	.section	.text._Z15FragmentProgramiiPhS_,"ax",@progbits
	.align	128
        .global         _Z15FragmentProgramiiPhS_
        .type           _Z15FragmentProgramiiPhS_,@function
        .size           _Z15FragmentProgramiiPhS_,(.L_x_5 - _Z15FragmentProgramiiPhS_)
        .other          _Z15FragmentProgramiiPhS_,@"STO_CUDA_ENTRY STV_DEFAULT"
_Z15FragmentProgramiiPhS_:
.text._Z15FragmentProgramiiPhS_:
[----:B------:R-:W-:Y:S01]  /*0000*/  LDC R1, c[0x0][0x37c] ;  /* 0x0000df00ff017b82 */ /* 0x000fe20000000800 */
[----:B------:R-:W0:Y:S01]  /*0010*/  S2R R0, SR_TID.X ;  /* 0x0000000000007919 */ /* 0x000e220000002100 */
[----:B------:R-:W1:Y:S02]  /*0020*/  LDCU.64 UR4, c[0x0][0x380] ;  /* 0x00007000ff0477ac */ /* 0x000e640008000a00 */
[----:B-1----:R-:W-:-:S06]  /*0030*/  UIMAD UR4, UR5, UR4, URZ ;  /* 0x00000004050472a4 */ /* 0x002fcc000f8e02ff */
[----:B0-----:R-:W-:-:S13]  /*0040*/  ISETP.GE.AND P0, PT, R0, UR4, PT ;  /* 0x0000000400007c0c */ /* 0x001fda000bf06270 */
[----:B------:R-:W-:Y:S05]  /*0050*/  @P0 EXIT ;  /* 0x000000000000094d */ /* 0x000fea0003800000 */
[----:B------:R-:W-:Y:S01]  /*0060*/  LOP3.LUT R2, RZ, R0, RZ, 0x33, !PT ;  /* 0x00000000ff027212 */ /* 0x000fe200078e33ff */
[----:B------:R-:W0:Y:S01]  /*0070*/  LDCU.64 UR6, c[0x0][0x358] ;  /* 0x00006b00ff0677ac */ /* 0x000e220008000a00 */
[----:B------:R-:W-:Y:S03]  /*0080*/  BSSY.RECONVERGENT B0, `(.L_x_0) ;  /* 0x0000026000007945 */ /* 0x000fe60003800200 */
[----:B------:R-:W-:-:S04]  /*0090*/  VIADD R3, R2, UR4 ;  /* 0x0000000402037c36 */ /* 0x000fc80008000000 */
[C---:B------:R-:W-:Y:S01]  /*00a0*/  IMAD.HI.U32 R2, R3.reuse, -0x55555555, RZ ;  /* 0xaaaaaaab03027827 */ /* 0x040fe200078e00ff */
[----:B------:R-:W-:-:S04]  /*00b0*/  ISETP.GE.U32.AND P0, PT, R3, 0x480, PT ;  /* 0x000004800300780c */ /* 0x000fc80003f06070 */
[----:B------:R-:W-:-:S04]  /*00c0*/  SHF.R.U32.HI R6, RZ, 0x8, R2 ;  /* 0x00000008ff067819 */ /* 0x000fc80000011602 */
[----:B------:R-:W-:-:S04]  /*00d0*/  LOP3.LUT R2, R6, 0x3, RZ, 0xc0, !PT ;  /* 0x0000000306027812 */ /* 0x000fc800078ec0ff */
[----:B------:R-:W-:-:S13]  /*00e0*/  ISETP.NE.AND P1, PT, R2, 0x3, PT ;  /* 0x000000030200780c */ /* 0x000fda0003f25270 */
[----:B0-----:R-:W-:Y:S05]  /*00f0*/  @!P1 BRA `(.L_x_1) ;  /* 0x0000000000789947 */ /* 0x001fea0003800000 */
[----:B------:R-:W0:Y:S01]  /*0100*/  LDC.64 R2, c[0x0][0x388] ;  /* 0x0000e200ff027b82 */ /* 0x000e220000000a00 */
[----:B------:R-:W-:-:S05]  /*0110*/  VIADD R7, R6, 0x1 ;  /* 0x0000000106077836 */ /* 0x000fca0000000000 */
[----:B------:R-:W-:Y:S02]  /*0120*/  LOP3.LUT R7, R7, 0x3, RZ, 0xc0, !PT ;  /* 0x0000000307077812 */ /* 0x000fe400078ec0ff */
[----:B------:R-:W1:Y:S01]  /*0130*/  LDC.64 R4, c[0x0][0x390] ;  /* 0x0000e400ff047b82 */ /* 0x000e620000000a00 */
[----:B0-----:R-:W-:-:S03]  /*0140*/  IMAD.WIDE.U32 R2, R0, 0x3, R2 ;  /* 0x0000000300027825 */ /* 0x001fc600078e0002 */
[----:B------:R-:W-:Y:S01]  /*0150*/  IADD3 R2, P1, PT, R2, 0x1, RZ ;  /* 0x0000000102027810 */ /* 0x000fe20007f3e0ff */
[----:B-1----:R-:W-:-:S04]  /*0160*/  IMAD.WIDE.U32 R4, R0, 0x3, R4 ;  /* 0x0000000300047825 */ /* 0x002fc800078e0004 */
[----:B------:R-:W-:Y:S01]  /*0170*/  IMAD R0, R7, 0x180, R0 ;  /* 0x0000018007007824 */ /* 0x000fe200078e0200 */
[----:B------:R-:W-:Y:S01]  /*0180*/  IADD3 R8, P2, PT, R4, 0x2, RZ ;  /* 0x0000000204087810 */ /* 0x000fe20007f5e0ff */
[----:B------:R-:W-:Y:S02]  /*0190*/  IMAD.X R3, RZ, RZ, R3, P1 ;  /* 0x000000ffff037224 */ /* 0x000fe400008e0603 */
[----:B------:R-:W-:Y:S02]  /*01a0*/  IMAD.MOV R7, RZ, RZ, -R7 ;  /* 0x000000ffff077224 */ /* 0x000fe400078e0a07 */
[----:B------:R-:W-:-:S08]  /*01b0*/  IMAD.X R11, RZ, RZ, R5, P2 ;  /* 0x000000ffff0b7224 */ /* 0x000fd000010e0605 */
.L_x_2:
[----:B0-----:R-:W2:Y:S04]  /*01c0*/  LDG.E.U8 R4, desc[UR6][R2.64+-0x1] ;  /* 0xffffff0602047981 */ /* 0x001ea8000c1e1100 */
[----:B------:R-:W2:Y:S04]  /*01d0*/  LDG.E.U8 R5, desc[UR6][R2.64] ;  /* 0x0000000602057981 */ /* 0x000ea8000c1e1100 */
[----:B------:R0:W2:Y:S01]  /*01e0*/  LDG.E.U8 R6, desc[UR6][R2.64+0x1] ;  /* 0x0000010602067981 */ /* 0x0000a2000c1e1100 */
[----:B------:R-:W-:-:S05]  /*01f0*/  VIADD R7, R7, 0x1 ;  /* 0x0000000107077836 */ /* 0x000fca0000000000 */
[----:B------:R-:W-:Y:S02]  /*0200*/  ISETP.NE.AND P1, PT, R7, RZ, PT ;  /* 0x000000ff0700720c */ /* 0x000fe40003f25270 */
[----:B0-----:R-:W-:-:S05]  /*0210*/  IADD3 R2, P2, PT, R2, 0x480, RZ ;  /* 0x0000048002027810 */ /* 0x001fca0007f5e0ff */
[----:B------:R-:W-:Y:S01]  /*0220*/  IMAD.X R3, RZ, RZ, R3, P2 ;  /* 0x000000ffff037224 */ /* 0x000fe200010e0603 */
[----:B--2---:R-:W-:Y:S01]  /*0230*/  IADD3 R4, PT, PT, R6, R5, R4 ;  /* 0x0000000506047210 */ /* 0x004fe20007ffe004 */
[----:B------:R-:W-:-:S04]  /*0240*/  IMAD.MOV.U32 R5, RZ, RZ, R11 ;  /* 0x000000ffff057224 */ /* 0x000fc800078e000b */
[----:B------:R-:W-:-:S05]  /*0250*/  IMAD R4, R4, 0x5556, RZ ;  /* 0x0000555604047824 */ /* 0x000fca00078e02ff */
[----:B------:R-:W-:Y:S01]  /*0260*/  SHF.R.U32.HI R9, RZ, 0x10, R4 ;  /* 0x00000010ff097819 */ /* 0x000fe20000011604 */
[----:B------:R-:W-:-:S05]  /*0270*/  IMAD.MOV.U32 R4, RZ, RZ, R8 ;  /* 0x000000ffff047224 */ /* 0x000fca00078e0008 */
[----:B------:R0:W-:Y:S01]  /*0280*/  STG.E.U8 desc[UR6][R4.64+-0x2], R9 ;  /* 0xfffffe0904007986 */ /* 0x0001e2000c101106 */
[----:B------:R-:W-:-:S03]  /*0290*/  IADD3 R8, P3, PT, R4, 0x480, RZ ;  /* 0x0000048004087810 */ /* 0x000fc60007f7e0ff */
[----:B------:R0:W-:Y:S02]  /*02a0*/  STG.E.U8 desc[UR6][R4.64+-0x1], R9 ;  /* 0xffffff0904007986 */ /* 0x0001e4000c101106 */
[----:B------:R-:W-:Y:S02]  /*02b0*/  IMAD.X R11, RZ, RZ, R5, P3 ;  /* 0x000000ffff0b7224 */ /* 0x000fe400018e0605 */
[----:B------:R0:W-:Y:S01]  /*02c0*/  STG.E.U8 desc[UR6][R4.64], R9 ;  /* 0x0000000904007986 */ /* 0x0001e2000c101106 */
[----:B------:R-:W-:Y:S05]  /*02d0*/  @P1 BRA `(.L_x_2) ;  /* 0xfffffffc00b81947 */ /* 0x000fea000383ffff */
.L_x_1:
[----:B------:R-:W-:Y:S05]  /*02e0*/  BSYNC.RECONVERGENT B0 ;  /* 0x0000000000007941 */ /* 0x000fea0003800200 */
.L_x_0:
[----:B------:R-:W-:Y:S05]  /*02f0*/  @!P0 EXIT ;  /* 0x000000000000894d */ /* 0x000fea0003800000 */
[----:B------:R-:W1:Y:S01]  /*0300*/  LDCU.64 UR8, c[0x0][0x388] ;  /* 0x00007100ff0877ac */ /* 0x000e620008000a00 */
[----:B------:R-:W-:Y:S01]  /*0310*/  IMAD R8, R0, 0x3, RZ ;  /* 0x0000000300087824 */ /* 0x000fe200078e02ff */
[----:B------:R-:W2:Y:S04]  /*0320*/  LDCU.64 UR10, c[0x0][0x390] ;  /* 0x00007200ff0a77ac */ /* 0x000ea80008000a00 */
[----:B------:R-:W-:-:S05]  /*0330*/  IADD3 R8, P0, PT, R8, 0x900, RZ ;  /* 0x0000090008087810 */ /* 0x000fca0007f1e0ff */
[----:B------:R-:W-:Y:S01]  /*0340*/  IMAD.X R11, RZ, RZ, RZ, P0 ;  /* 0x000000ffff0b7224 */ /* 0x000fe200000e06ff */
[C---:B-1----:R-:W-:Y:S02]  /*0350*/  IADD3 R6, P1, PT, R8.reuse, UR8, RZ ;  /* 0x0000000808067c10 */ /* 0x042fe4000ff3e0ff */
[----:B--2---:R-:W-:Y:S02]  /*0360*/  IADD3 R8, P2, PT, R8, UR10, RZ ;  /* 0x0000000a08087c10 */ /* 0x004fe4000ff5e0ff */
[C---:B------:R-:W-:Y:S02]  /*0370*/  IADD3.X R3, PT, PT, R11.reuse, UR9, RZ, P1, !PT ;  /* 0x000000090b037c10 */ /* 0x040fe40008ffe4ff */
[----:B------:R-:W-:-:S09]  /*0380*/  IADD3.X R11, PT, PT, R11, UR11, RZ, P2, !PT ;  /* 0x0000000b0b0b7c10 */ /* 0x000fd200097fe4ff */
.L_x_3:
[----:B------:R-:W-:-:S05]  /*0390*/  IMAD.MOV.U32 R2, RZ, RZ, R6 ;  /* 0x000000ffff027224 */ /* 0x000fca00078e0006 */
[----:B0-2---:R-:W2:Y:S04]  /*03a0*/  LDG.E.U8 R4, desc[UR6][R2.64+-0x900] ;  /* 0xfff7000602047981 */ /* 0x005ea8000c1e1100 */
[----:B------:R-:W2:Y:S04]  /*03b0*/  LDG.E.U8 R5, desc[UR6][R2.64+-0x8ff] ;  /* 0xfff7010602057981 */ /* 0x000ea8000c1e1100 */
[----:B------:R-:W2:Y:S02]  /*03c0*/  LDG.E.U8 R6, desc[UR6][R2.64+-0x8fe] ;  /* 0xfff7020602067981 */ /* 0x000ea4000c1e1100 */
[----:B--2---:R-:W-:Y:S01]  /*03d0*/  IADD3 R4, PT, PT, R6, R5, R4 ;  /* 0x0000000506047210 */ /* 0x004fe20007ffe004 */
[----:B------:R-:W-:-:S04]  /*03e0*/  IMAD.MOV.U32 R5, RZ, RZ, R11 ;  /* 0x000000ffff057224 */ /* 0x000fc800078e000b */
[----:B------:R-:W-:-:S05]  /*03f0*/  IMAD R4, R4, 0x5556, RZ ;  /* 0x0000555604047824 */ /* 0x000fca00078e02ff */
[----:B------:R-:W-:Y:S01]  /*0400*/  SHF.R.U32.HI R7, RZ, 0x10, R4 ;  /* 0x00000010ff077819 */ /* 0x000fe20000011604 */
[----:B------:R-:W-:-:S05]  /*0410*/  IMAD.MOV.U32 R4, RZ, RZ, R8 ;  /* 0x000000ffff047224 */ /* 0x000fca00078e0008 */
[----:B------:R-:W-:Y:S04]  /*0420*/  STG.E.U8 desc[UR6][R4.64+-0x900], R7 ;  /* 0xfff7000704007986 */ /* 0x000fe8000c101106 */
[----:B------:R-:W-:Y:S04]  /*0430*/  STG.E.U8 desc[UR6][R4.64+-0x8ff], R7 ;  /* 0xfff7010704007986 */ /* 0x000fe8000c101106 */
[----:B------:R0:W-:Y:S04]  /*0440*/  STG.E.U8 desc[UR6][R4.64+-0x8fe], R7 ;  /* 0xfff7020704007986 */ /* 0x0001e8000c101106 */
[----:B------:R-:W2:Y:S04]  /*0450*/  LDG.E.U8 R6, desc[UR6][R2.64+-0x480] ;  /* 0xfffb800602067981 */ /* 0x000ea8000c1e1100 */
[----:B------:R-:W2:Y:S04]  /*0460*/  LDG.E.U8 R9, desc[UR6][R2.64+-0x47f] ;  /* 0xfffb810602097981 */ /* 0x000ea8000c1e1100 */
[----:B------:R-:W2:Y:S02]  /*0470*/  LDG.E.U8 R8, desc[UR6][R2.64+-0x47e] ;  /* 0xfffb820602087981 */ /* 0x000ea4000c1e1100 */
[----:B--2---:R-:W-:-:S05]  /*0480*/  IADD3 R6, PT, PT, R8, R9, R6 ;  /* 0x0000000908067210 */ /* 0x004fca0007ffe006 */
[----:B------:R-:W-:-:S05]  /*0490*/  IMAD R6, R6, 0x5556, RZ ;  /* 0x0000555606067824 */ /* 0x000fca00078e02ff */
[----:B------:R-:W-:-:S05]  /*04a0*/  SHF.R.U32.HI R9, RZ, 0x10, R6 ;  /* 0x00000010ff097819 */ /* 0x000fca0000011606 */
[----:B------:R-:W-:Y:S04]  /*04b0*/  STG.E.U8 desc[UR6][R4.64+-0x480], R9 ;  /* 0xfffb800904007986 */ /* 0x000fe8000c101106 */
[----:B------:R-:W-:Y:S04]  /*04c0*/  STG.E.U8 desc[UR6][R4.64+-0x47f], R9 ;  /* 0xfffb810904007986 */ /* 0x000fe8000c101106 */
[----:B------:R1:W-:Y:S04]  /*04d0*/  STG.E.U8 desc[UR6][R4.64+-0x47e], R9 ;  /* 0xfffb820904007986 */ /* 0x0003e8000c101106 */
[----:B------:R-:W2:Y:S04]  /*04e0*/  LDG.E.U8 R6, desc[UR6][R2.64] ;  /* 0x0000000602067981 */ /* 0x000ea8000c1e1100 */
[----:B0-----:R-:W2:Y:S04]  /*04f0*/  LDG.E.U8 R7, desc[UR6][R2.64+0x1] ;  /* 0x0000010602077981 */ /* 0x001ea8000c1e1100 */
[----:B------:R-:W2:Y:S02]  /*0500*/  LDG.E.U8 R8, desc[UR6][R2.64+0x2] ;  /* 0x0000020602087981 */ /* 0x000ea4000c1e1100 */
[----:B--2---:R-:W-:-:S05]  /*0510*/  IADD3 R6, PT, PT, R8, R7, R6 ;  /* 0x0000000708067210 */ /* 0x004fca0007ffe006 */
[----:B------:R-:W-:-:S05]  /*0520*/  IMAD R6, R6, 0x5556, RZ ;  /* 0x0000555606067824 */ /* 0x000fca00078e02ff */
[----:B------:R-:W-:-:S05]  /*0530*/  SHF.R.U32.HI R7, RZ, 0x10, R6 ;  /* 0x00000010ff077819 */ /* 0x000fca0000011606 */
[----:B------:R2:W-:Y:S04]  /*0540*/  STG.E.U8 desc[UR6][R4.64], R7 ;  /* 0x0000000704007986 */ /* 0x0005e8000c101106 */
[----:B------:R2:W-:Y:S04]  /*0550*/  STG.E.U8 desc[UR6][R4.64+0x1], R7 ;  /* 0x0000010704007986 */ /* 0x0005e8000c101106 */
[----:B------:R2:W-:Y:S04]  /*0560*/  STG.E.U8 desc[UR6][R4.64+0x2], R7 ;  /* 0x0000020704007986 */ /* 0x0005e8000c101106 */
[----:B------:R-:W3:Y:S04]  /*0570*/  LDG.E.U8 R6, desc[UR6][R2.64+0x480] ;  /* 0x0004800602067981 */ /* 0x000ee8000c1e1100 */
[----:B-1----:R-:W3:Y:S04]  /*0580*/  LDG.E.U8 R9, desc[UR6][R2.64+0x481] ;  /* 0x0004810602097981 */ /* 0x002ee8000c1e1100 */
[----:B------:R-:W3:Y:S01]  /*0590*/  LDG.E.U8 R8, desc[UR6][R2.64+0x482] ;  /* 0x0004820602087981 */ /* 0x000ee2000c1e1100 */
[----:B------:R-:W-:-:S05]  /*05a0*/  VIADD R0, R0, 0x600 ;  /* 0x0000060000007836 */ /* 0x000fca0000000000 */
[----:B------:R-:W-:Y:S02]  /*05b0*/  ISETP.GE.AND P0, PT, R0, UR4, PT ;  /* 0x0000000400007c0c */ /* 0x000fe4000bf06270 */
[----:B---3--:R-:W-:Y:S02]  /*05c0*/  IADD3 R6, PT, PT, R8, R9, R6 ;  /* 0x0000000908067210 */ /* 0x008fe40007ffe006 */
[----:B------:R-:W-:-:S03]  /*05d0*/  IADD3 R8, P2, PT, R4, 0x1200, RZ ;  /* 0x0000120004087810 */ /* 0x000fc60007f5e0ff */
[----:B------:R-:W-:Y:S02]  /*05e0*/  IMAD R6, R6, 0x5556, RZ ;  /* 0x0000555606067824 */ /* 0x000fe400078e02ff */
[----:B------:R-:W-:-:S03]  /*05f0*/  IMAD.X R11, RZ, RZ, R5, P2 ;  /* 0x000000ffff0b7224 */ /* 0x000fc600010e0605 */
[----:B------:R-:W-:Y:S02]  /*0600*/  SHF.R.U32.HI R9, RZ, 0x10, R6 ;  /* 0x00000010ff097819 */ /* 0x000fe40000011606 */
[----:B------:R-:W-:-:S03]  /*0610*/  IADD3 R6, P1, PT, R2, 0x1200, RZ ;  /* 0x0000120002067810 */ /* 0x000fc60007f3e0ff */
[----:B------:R2:W-:Y:S02]  /*0620*/  STG.E.U8 desc[UR6][R4.64+0x480], R9 ;  /* 0x0004800904007986 */ /* 0x0005e4000c101106 */
[----:B------:R-:W-:Y:S02]  /*0630*/  IMAD.X R3, RZ, RZ, R3, P1 ;  /* 0x000000ffff037224 */ /* 0x000fe400008e0603 */
[----:B------:R2:W-:Y:S04]  /*0640*/  STG.E.U8 desc[UR6][R4.64+0x481], R9 ;  /* 0x0004810904007986 */ /* 0x0005e8000c101106 */
[----:B------:R2:W-:Y:S01]  /*0650*/  STG.E.U8 desc[UR6][R4.64+0x482], R9 ;  /* 0x0004820904007986 */ /* 0x0005e2000c101106 */
[----:B------:R-:W-:Y:S05]  /*0660*/  @!P0 BRA `(.L_x_3) ;  /* 0xfffffffc00488947 */ /* 0x000fea000383ffff */
[----:B------:R-:W-:Y:S05]  /*0670*/  EXIT ;  /* 0x000000000000794d */ /* 0x000fea0003800000 */
.L_x_4:
[----:B------:R-:W-:-:S00]  /*0680*/  BRA `(.L_x_4) ;  /* 0xfffffffc00fc7947 */ /* 0x000fc0000383ffff */
[----:B------:R-:W-:-:S00]  /*0690*/  NOP ;  /* 0x0000000000007918 */ /* 0x000fc00000000000 */
        /* <DEDUP_REMOVED lines=14> */
.L_x_5:


//--------------------- .nv.shared.reserved.0     --------------------------
	.section	.nv.shared.reserved.0,"aw",@nobits
	.weak		__nv_reservedSMEM_offset_0_alias
	.size		__nv_reservedSMEM_offset_0_alias, 0, 64
	.other		__nv_reservedSMEM_offset_0_alias,@"STO_CUDA_RESERVED_SHARED STV_DEFAULT"
__nv_reservedSMEM_offset_0_alias:
	.zero		0
	.zero		64


//--------------------- .nv.constant0._Z15FragmentProgramiiPhS_ --------------------------
	.section	.nv.constant0._Z15FragmentProgramiiPhS_,"a",@progbits
	.sectionflags	@""
	.align	4
.nv.constant0._Z15FragmentProgramiiPhS_:
	.zero		920


//--------------------- SYMBOLS --------------------------

	.type		.nv.reservedSmem.offset0,@object
	.size		.nv.reservedSmem.offset0,0x4
